	.headerflags	@"EF_CUDA_TEXMODE_UNIFIED EF_CUDA_64BIT_ADDRESS EF_CUDA_SM89 EF_CUDA_VIRTUAL_SM(EF_CUDA_SM89)"
	.elftype	@"ET_EXEC"


//--------------------- .nv.info                  --------------------------
	.section	.nv.info,"",@"SHT_CUDA_INFO"
	.align	4


	//----- nvinfo : EIATTR_REGCOUNT
	.align		4
        /*0000*/ 	.byte	0x04, 0x2f
        /*0002*/ 	.short	(.L_1 - .L_0)
	.align		4
.L_0:
        /*0004*/ 	.word	index@(triton__0d1d2d3d4d5de)
        /*0008*/ 	.word	0x00000022


	//----- nvinfo : EIATTR_MAX_STACK_SIZE
	.align		4
.L_1:
        /*000c*/ 	.byte	0x04, 0x23
        /*000e*/ 	.short	(.L_3 - .L_2)
	.align		4
.L_2:
        /*0010*/ 	.word	index@(triton__0d1d2d3d4d5de)
        /*0014*/ 	.word	0x00000000


	//----- nvinfo : EIATTR_MIN_STACK_SIZE
	.align		4
.L_3:
        /*0018*/ 	.byte	0x04, 0x12
        /*001a*/ 	.short	(.L_5 - .L_4)
	.align		4
.L_4:
        /*001c*/ 	.word	index@(triton__0d1d2d3d4d5de)
        /*0020*/ 	.word	0x00000000


	//----- nvinfo : EIATTR_FRAME_SIZE
	.align		4
.L_5:
        /*0024*/ 	.byte	0x04, 0x11
        /*0026*/ 	.short	(.L_7 - .L_6)
	.align		4
.L_6:
        /*0028*/ 	.word	index@(triton__0d1d2d3d4d5de)
        /*002c*/ 	.word	0x00000000
.L_7:


//--------------------- .nv.info.triton__0d1d2d3d4d5de --------------------------
	.section	.nv.info.triton__0d1d2d3d4d5de,"",@"SHT_CUDA_INFO"
	.align	4


	//----- nvinfo : EIATTR_CUDA_API_VERSION
	.align		4
        /*0000*/ 	.byte	0x04, 0x37
        /*0002*/ 	.short	(.L_9 - .L_8)
.L_8:
        /*0004*/ 	.word	0x0000007b


	//----- nvinfo : EIATTR_PARAM_CBANK
	.align		4
.L_9:
        /*0008*/ 	.byte	0x04, 0x0a
        /*000a*/ 	.short	(.L_11 - .L_10)
	.align		4
.L_10:
        /*000c*/ 	.word	index@(.nv.constant0.triton__0d1d2d3d4d5de)
        /*0010*/ 	.short	0x0160
        /*0012*/ 	.short	0x002c


	//----- nvinfo : EIATTR_CBANK_PARAM_SIZE
	.align		4
.L_11:
        /*0014*/ 	.byte	0x03, 0x19
        /*0016*/ 	.short	0x002c


	//----- nvinfo : EIATTR_KPARAM_INFO
	.align		4
        /*0018*/ 	.byte	0x04, 0x17
        /*001a*/ 	.short	(.L_13 - .L_12)
.L_12:
        /*001c*/ 	.word	0x00000000
        /*0020*/ 	.short	0x0005
        /*0022*/ 	.short	0x0028
        /*0024*/ 	.byte	0x00, 0xf0, 0x11, 0x00


	//----- nvinfo : EIATTR_KPARAM_INFO
	.align		4
.L_13:
        /*0028*/ 	.byte	0x04, 0x17
        /*002a*/ 	.short	(.L_15 - .L_14)
.L_14:
        /*002c*/ 	.word	0x00000000
        /*0030*/ 	.short	0x0004
        /*0032*/ 	.short	0x0020
        /*0034*/ 	.byte	0x00, 0xf0, 0x21, 0x00


	//----- nvinfo : EIATTR_KPARAM_INFO
	.align		4
.L_15:
        /*0038*/ 	.byte	0x04, 0x17
        /*003a*/ 	.short	(.L_17 - .L_16)
.L_16:
        /*003c*/ 	.word	0x00000000
        /*0040*/ 	.short	0x0003
        /*0042*/ 	.short	0x0018
        /*0044*/ 	.byte	0x00, 0xf0, 0x21, 0x00


	//----- nvinfo : EIATTR_KPARAM_INFO
	.align		4
.L_17:
        /*0048*/ 	.byte	0x04, 0x17
        /*004a*/ 	.short	(.L_19 - .L_18)
.L_18:
        /*004c*/ 	.word	0x00000000
        /*0050*/ 	.short	0x0002
        /*0052*/ 	.short	0x0010
        /*0054*/ 	.byte	0x00, 0xf0, 0x21, 0x00


	//----- nvinfo : EIATTR_KPARAM_INFO
	.align		4
.L_19:
        /*0058*/ 	.byte	0x04, 0x17
        /*005a*/ 	.short	(.L_21 - .L_20)
.L_20:
        /*005c*/ 	.word	0x00000000
        /*0060*/ 	.short	0x0001
        /*0062*/ 	.short	0x0008
        /*0064*/ 	.byte	0x00, 0xf0, 0x21, 0x00


	//----- nvinfo : EIATTR_KPARAM_INFO
	.align		4
.L_21:
        /*0068*/ 	.byte	0x04, 0x17
        /*006a*/ 	.short	(.L_23 - .L_22)
.L_22:
        /*006c*/ 	.word	0x00000000
        /*0070*/ 	.short	0x0000
        /*0072*/ 	.short	0x0000
        /*0074*/ 	.byte	0x00, 0xf0, 0x21, 0x00


	//----- nvinfo : EIATTR_MAXREG_COUNT
	.align		4
.L_23:
        /*0078*/ 	.byte	0x03, 0x1b
        /*007a*/ 	.short	0x00ff


	//----- nvinfo : EIATTR_EXIT_INSTR_OFFSETS
	.align		4
        /*007c*/ 	.byte	0x04, 0x1c
        /*007e*/ 	.short	(.L_25 - .L_24)


	//   ....[0]....
.L_24:
        /*0080*/ 	.word	0x000008b0


	//----- nvinfo : EIATTR_MAX_THREADS
	.align		4
.L_25:
        /*0084*/ 	.byte	0x04, 0x05
        /*0086*/ 	.short	(.L_27 - .L_26)
.L_26:
        /*0088*/ 	.word	0x00000100
        /*008c*/ 	.word	0x00000001
        /*0090*/ 	.word	0x00000001
.L_27:


//--------------------- .nv.rel.action            --------------------------
	.section	.nv.rel.action,"",@"SHT_CUDA_RELOCINFO"
	.align	8
	.sectionentsize	8
        /*0000*/ 	.byte	0x73, 0x00, 0x00, 0x00, 0x00, 0x00, 0x00, 0x00, 0x00, 0x00, 0x00, 0x11, 0x25, 0x00, 0x05, 0x36


//--------------------- .nv.constant0.triton__0d1d2d3d4d5de --------------------------
	.section	.nv.constant0.triton__0d1d2d3d4d5de,"a",@progbits
	.align	4
.nv.constant0.triton__0d1d2d3d4d5de:
	.zero		396


//--------------------- .text.triton__0d1d2d3d4d5de --------------------------
	.section	.text.triton__0d1d2d3d4d5de,"ax",@progbits
	.sectioninfo	@"SHI_REGISTERS=34"
	.align	128
        .global         triton__0d1d2d3d4d5de
        .type           triton__0d1d2d3d4d5de,@function
        .size           triton__0d1d2d3d4d5de,(.L_x_1 - triton__0d1d2d3d4d5de)
        .other          triton__0d1d2d3d4d5de,@"STO_CUDA_ENTRY STV_DEFAULT"
triton__0d1d2d3d4d5de:
.text.triton__0d1d2d3d4d5de:
[----:B------:R-:W-:-:S02]  /*0000*/  IMAD.MOV.U32 R1, RZ, RZ, c[0x0][0x28] ;  /* 0x00000a00ff017624 */ /* 0x000fc400078e00ff */
[----:B------:R-:W0:Y:S01]  /*0010*/  S2R R0, SR_TID.X ;  /* 0x0000000000007919 */ /* 0x000e220000002100 */
[----:B------:R-:W-:Y:S01]  /*0020*/  ULDC.64 UR4, c[0x0][0x118] ;  /* 0x0000460000047ab9 */ /* 0x000fe20000000a00 */
[----:B------:R-:W-:Y:S02]  /*0030*/  PRMT R19, RZ, 0x7610, R19 ;  /* 0x00007610ff137816 */ /* 0x000fe40000000013 */
[----:B------:R-:W1:Y:S01]  /*0040*/  S2R R11, SR_CTAID.X ;  /* 0x00000000000b7919 */ /* 0x000e620000002500 */
[----:B0-----:R-:W-:Y:S01]  /*0050*/  IMAD.SHL.U32 R0, R0, 0x2, RZ ;  /* 0x0000000200007824 */ /* 0x001fe200078e00ff */
[----:B-1----:R-:W-:-:S04]  /*0060*/  SHF.R.S32.HI R21, RZ, 0x16, R11 ;  /* 0x00000016ff157819 */ /* 0x002fc8000001140b */
[----:B------:R-:W-:Y:S02]  /*0070*/  LOP3.LUT R0, R0, 0x1fe, RZ, 0xc0, !PT ;  /* 0x000001fe00007812 */ /* 0x000fe400078ec0ff */
[----:B------:R-:W-:-:S03]  /*0080*/  SGXT R21, R21, 0x1 ;  /* 0x000000011515781a */ /* 0x000fc60000000200 */
[----:B------:R-:W-:-:S05]  /*0090*/  IMAD R0, R11, 0x200, R0 ;  /* 0x000002000b007824 */ /* 0x000fca00078e0200 */
[----:B------:R-:W-:Y:S02]  /*00a0*/  SHF.R.S32.HI R3, RZ, 0x1f, R0 ;  /* 0x0000001fff037819 */ /* 0x000fe40000011400 */
[-C--:B------:R-:W-:Y:S02]  /*00b0*/  LEA.HI R8, R21, R0.reuse, RZ, 0x14 ;  /* 0x0000000015087211 */ /* 0x080fe400078fa0ff */
[CC--:B------:R-:W-:Y:S02]  /*00c0*/  LEA.HI R7, R3.reuse, R0.reuse, RZ, 0x13 ;  /* 0x0000000003077211 */ /* 0x0c0fe400078f98ff */
[----:B------:R-:W-:Y:S02]  /*00d0*/  LEA.HI R3, R3, R0, RZ, 0x8 ;  /* 0x0000000003037211 */ /* 0x000fe400078f40ff */
[----:B------:R-:W-:Y:S02]  /*00e0*/  SHF.R.S32.HI R4, RZ, 0x13, R7 ;  /* 0x00000013ff047819 */ /* 0x000fe40000011407 */
[----:B------:R-:W-:-:S02]  /*00f0*/  SHF.R.S32.HI R2, RZ, 0x8, R3 ;  /* 0x00000008ff027819 */ /* 0x000fc40000011403 */
[----:B------:R-:W-:Y:S02]  /*0100*/  LOP3.LUT R9, R4, 0xffff, RZ, 0xc0, !PT ;  /* 0x0000ffff04097812 */ /* 0x000fe400078ec0ff */
[----:B------:R-:W-:Y:S02]  /*0110*/  SHF.R.S32.HI R5, RZ, 0x1f, R3 ;  /* 0x0000001fff057819 */ /* 0x000fe40000011403 */
[----:B------:R-:W-:Y:S02]  /*0120*/  LEA.HI R6, R9, R4, RZ, 0x11 ;  /* 0x0000000409067211 */ /* 0x000fe400078f88ff */
[----:B------:R-:W-:Y:S02]  /*0130*/  LEA.HI R5, R5, R2, RZ, 0xb ;  /* 0x0000000205057211 */ /* 0x000fe400078f58ff */
[----:B------:R-:W-:Y:S02]  /*0140*/  LOP3.LUT R6, R6, 0xfffe, RZ, 0xc0, !PT ;  /* 0x0000fffe06067812 */ /* 0x000fe400078ec0ff */
[----:B------:R-:W-:-:S02]  /*0150*/  LOP3.LUT R5, R5, 0xff800, RZ, 0xc0, !PT ;  /* 0x000ff80005057812 */ /* 0x000fc400078ec0ff */
[----:B------:R-:W-:Y:S01]  /*0160*/  SHF.R.S32.HI R8, RZ, 0x14, R8 ;  /* 0x00000014ff087819 */ /* 0x000fe20000011408 */
[----:B------:R-:W-:Y:S01]  /*0170*/  IMAD.MOV R9, RZ, RZ, -R6 ;  /* 0x000000ffff097224 */ /* 0x000fe200078e0a06 */
[----:B------:R-:W-:Y:S01]  /*0180*/  IADD3 R6, R0, 0x1, RZ ;  /* 0x0000000100067810 */ /* 0x000fe20007ffe0ff */
[----:B------:R-:W-:Y:S01]  /*0190*/  IMAD.IADD R5, R2, 0x1, -R5 ;  /* 0x0000000102057824 */ /* 0x000fe200078e0a05 */
[----:B------:R-:W-:Y:S02]  /*01a0*/  LOP3.LUT R31, R3, 0xffffff00, RZ, 0xc0, !PT ;  /* 0xffffff00031f7812 */ /* 0x000fe400078ec0ff */
[----:B------:R-:W-:Y:S01]  /*01b0*/  PRMT R9, R9, 0x7710, RZ ;  /* 0x0000771009097816 */ /* 0x000fe200000000ff */
[----:B------:R-:W-:Y:S01]  /*01c0*/  IMAD R5, R5, 0x4, R8 ;  /* 0x0000000405057824 */ /* 0x000fe200078e0208 */
[----:B------:R-:W-:Y:S01]  /*01d0*/  LEA.HI R2, R21, R6, RZ, 0x8 ;  /* 0x0000000615027211 */ /* 0x000fe200078f40ff */
[----:B------:R-:W-:Y:S02]  /*01e0*/  IMAD.IADD R31, R0, 0x1, -R31 ;  /* 0x00000001001f7824 */ /* 0x000fe400078e0a1f */
[----:B------:R-:W-:Y:S01]  /*01f0*/  IMAD.IADD R4, R4, 0x1, R9 ;  /* 0x0000000104047824 */ /* 0x000fe200078e0209 */
[----:B------:R-:W-:Y:S01]  /*0200*/  LOP3.LUT R23, R2, 0xffffff00, RZ, 0xc0, !PT ;  /* 0xffffff0002177812 */ /* 0x000fe200078ec0ff */
[----:B------:R-:W-:Y:S01]  /*0210*/  IMAD.SHL.U32 R20, R5, 0x400, RZ ;  /* 0x0000040005147824 */ /* 0x000fe200078e00ff */
[----:B------:R-:W-:-:S02]  /*0220*/  ISETP.GE.AND P0, PT, R31, 0x80, PT ;  /* 0x000000801f00780c */ /* 0x000fc40003f06270 */
[----:B------:R-:W-:Y:S01]  /*0230*/  PRMT R29, R4, 0x9910, RZ ;  /* 0x00009910041d7816 */ /* 0x000fe200000000ff */
[----:B------:R-:W-:Y:S01]  /*0240*/  IMAD.IADD R23, R6, 0x1, -R23 ;  /* 0x0000000106177824 */ /* 0x000fe200078e0a17 */
[----:B------:R-:W-:Y:S02]  /*0250*/  SHF.R.S32.HI R2, RZ, 0x1f, R20 ;  /* 0x0000001fff027819 */ /* 0x000fe40000011414 */
[-C--:B------:R-:W-:Y:S01]  /*0260*/  IADD3 R18, P1, R31, R20.reuse, RZ ;  /* 0x000000141f127210 */ /* 0x080fe20007f3e0ff */
[----:B------:R-:W-:Y:S01]  /*0270*/  IMAD.SHL.U32 R29, R29, 0x100, RZ ;  /* 0x000001001d1d7824 */ /* 0x000fe200078e00ff */
[----:B------:R-:W-:Y:S02]  /*0280*/  IADD3 R14, P2, R23, R20, RZ ;  /* 0x00000014170e7210 */ /* 0x000fe40007f5e0ff */
[-C--:B------:R-:W-:Y:S02]  /*0290*/  LEA.HI.X.SX32 R13, R31, R2.reuse, 0x1, P1 ;  /* 0x000000021f0d7211 */ /* 0x080fe400008f0eff */
[----:B------:R-:W-:-:S02]  /*02a0*/  LEA.HI.X.SX32 R5, R23, R2, 0x1, P2 ;  /* 0x0000000217057211 */ /* 0x000fc400010f0eff */
[----:B------:R-:W-:Y:S02]  /*02b0*/  SHF.R.S32.HI R3, RZ, 0x1f, R29 ;  /* 0x0000001fff037819 */ /* 0x000fe4000001141d */
[C---:B------:R-:W-:Y:S02]  /*02c0*/  IADD3 R11, P4, R29.reuse, R14, RZ ;  /* 0x0000000e1d0b7210 */ /* 0x040fe40007f9e0ff */
[----:B------:R-:W-:Y:S02]  /*02d0*/  IADD3 R9, P3, R29, R18, RZ ;  /* 0x000000121d097210 */ /* 0x000fe40007f7e0ff */
[C---:B------:R-:W-:Y:S01]  /*02e0*/  LEA R2, P1, R18.reuse, c[0x0][0x160], 0x1 ;  /* 0x0000580012027a11 */ /* 0x040fe200078208ff */
[----:B------:R-:W-:Y:S01]  /*02f0*/  IMAD.X R12, R3, 0x1, R5, P4 ;  /* 0x00000001030c7824 */ /* 0x000fe200020e0605 */
[----:B------:R-:W-:Y:S01]  /*0300*/  LEA R10, P4, R11, c[0x0][0x160], 0x1 ;  /* 0x000058000b0a7a11 */ /* 0x000fe200078808ff */
[--C-:B------:R-:W-:Y:S01]  /*0310*/  IMAD.X R16, R3, 0x1, R13.reuse, P3 ;  /* 0x0000000103107824 */ /* 0x100fe200018e060d */
[----:B------:R-:W-:-:S02]  /*0320*/  LEA.HI.X R3, R18, c[0x0][0x164], R13, 0x1, P1 ;  /* 0x0000590012037a11 */ /* 0x000fc400008f0c0d */
[----:B------:R-:W-:Y:S02]  /*0330*/  ISETP.GT.AND P1, PT, R31, 0x7f, PT ;  /* 0x0000007f1f00780c */ /* 0x000fe40003f24270 */
[--C-:B------:R-:W-:Y:S02]  /*0340*/  LEA.HI.X R11, R11, c[0x0][0x164], R12.reuse, 0x1, P4 ;  /* 0x000059000b0b7a11 */ /* 0x100fe400020f0c0c */
[C---:B------:R-:W-:Y:S02]  /*0350*/  LEA R8, P3, R9.reuse, c[0x0][0x160], 0x1 ;  /* 0x0000580009087a11 */ /* 0x040fe400078608ff */
[----:B------:R-:W-:Y:S02]  /*0360*/  PRMT R12, RZ, 0x7610, R12 ;  /* 0x00007610ff0c7816 */ /* 0x000fe4000000000c */
[----:B------:R-:W-:Y:S02]  /*0370*/  LEA R4, P2, R14, c[0x0][0x160], 0x1 ;  /* 0x000058000e047a11 */ /* 0x000fe400078408ff */
[----:B------:R-:W-:-:S02]  /*0380*/  LEA.HI.X R9, R9, c[0x0][0x164], R16, 0x1, P3 ;  /* 0x0000590009097a11 */ /* 0x000fc400018f0c10 */
[----:B------:R-:W-:Y:S01]  /*0390*/  PRMT R16, RZ, 0x7610, R16 ;  /* 0x00007610ff107816 */ /* 0x000fe20000000010 */
[----:B------:R0:W2:Y:S01]  /*03a0*/  @!P0 LDG.E.U16 R12, [R2.64+0x500] ;  /* 0x00050004020c8981 */ /* 0x0000a2000c1e1500 */
[----:B------:R-:W-:Y:S02]  /*03b0*/  LEA.HI.X R5, R14, c[0x0][0x164], R5, 0x1, P2 ;  /* 0x000059000e057a11 */ /* 0x000fe400010f0c05 */
[C---:B------:R-:W-:Y:S01]  /*03c0*/  ISETP.GE.AND P3, PT, R23.reuse, 0x80, PT ;  /* 0x000000801700780c */ /* 0x040fe20003f66270 */
[----:B------:R1:W3:Y:S01]  /*03d0*/  @!P0 LDG.E.U16 R19, [R8.64+0x100] ;  /* 0x0001000408138981 */ /* 0x0002e2000c1e1500 */
[----:B------:R-:W-:Y:S02]  /*03e0*/  ISETP.GT.AND P2, PT, R23, 0x7f, PT ;  /* 0x0000007f1700780c */ /* 0x000fe40003f44270 */
[----:B------:R-:W-:Y:S01]  /*03f0*/  PRMT R14, RZ, 0x7610, R14 ;  /* 0x00007610ff0e7816 */ /* 0x000fe2000000000e */
[----:B------:R0:W4:Y:S01]  /*0400*/  @P1 LDG.E.U16 R16, [R2.64+0x300] ;  /* 0x0003000402101981 */ /* 0x000122000c1e1500 */
[----:B------:R-:W-:-:S02]  /*0410*/  PRMT R18, RZ, 0x7610, R18 ;  /* 0x00007610ff127816 */ /* 0x000fc40000000012 */
[----:B------:R-:W-:Y:S02]  /*0420*/  PRMT R15, RZ, 0x7610, R15 ;  /* 0x00007610ff0f7816 */ /* 0x000fe4000000000f */
[----:B------:R-:W-:Y:S01]  /*0430*/  LOP3.LUT R7, R7, 0xfff80000, RZ, 0xc0, !PT ;  /* 0xfff8000007077812 */ /* 0x000fe200078ec0ff */
[----:B------:R1:W5:Y:S01]  /*0440*/  @P1 LDG.E.U16 R14, [R8.64+-0x100] ;  /* 0xffff0004080e1981 */ /* 0x000362000c1e1500 */
[----:B------:R-:W-:Y:S02]  /*0450*/  PRMT R17, RZ, 0x7610, R17 ;  /* 0x00007610ff117816 */ /* 0x000fe40000000011 */
[----:B------:R-:W-:Y:S01]  /*0460*/  PRMT R13, RZ, 0x7610, R13 ;  /* 0x00007610ff0d7816 */ /* 0x000fe2000000000d */
[----:B------:R0:W3:Y:S01]  /*0470*/  @!P3 LDG.E.U16 R18, [R4.64+0x500] ;  /* 0x000500040412b981 */ /* 0x0000e2000c1e1500 */
[----:B------:R-:W-:Y:S01]  /*0480*/  LEA.HI R24, R21, R6, RZ, 0x13 ;  /* 0x0000000615187211 */ /* 0x000fe200078f98ff */
[----:B------:R-:W-:Y:S02]  /*0490*/  IMAD.IADD R21, R0, 0x1, -R7 ;  /* 0x0000000100157824 */ /* 0x000fe400078e0a07 */
[----:B------:R0:W3:Y:S01]  /*04a0*/  @P2 LDG.E.U16 R15, [R4.64+0x300] ;  /* 0x00030004040f2981 */ /* 0x0000e2000c1e1500 */
[----:B------:R-:W-:-:S03]  /*04b0*/  LOP3.LUT R7, R24, 0xfff80000, RZ, 0xc0, !PT ;  /* 0xfff8000018077812 */ /* 0x000fc600078ec0ff */
[----:B------:R1:W3:Y:S01]  /*04c0*/  @!P3 LDG.E.U16 R17, [R10.64+0x100] ;  /* 0x000100040a11b981 */ /* 0x0002e2000c1e1500 */
[----:B------:R-:W-:-:S03]  /*04d0*/  IMAD.MOV.U32 R22, RZ, RZ, 0x4 ;  /* 0x00000004ff167424 */ /* 0x000fc600078e00ff */
[----:B------:R1:W3:Y:S01]  /*04e0*/  @P2 LDG.E.U16 R13, [R10.64+-0x100] ;  /* 0xffff00040a0d2981 */ /* 0x0002e2000c1e1500 */
[CC--:B------:R-:W-:Y:S01]  /*04f0*/  IADD3 R24, R29.reuse, R20.reuse, R31 ;  /* 0x000000141d187210 */ /* 0x0c0fe20007ffe01f */
[----:B------:R-:W-:Y:S01]  /*0500*/  IMAD.IADD R31, R6, 0x1, -R7 ;  /* 0x00000001061f7824 */ /* 0x000fe200078e0a07 */
[----:B------:R-:W-:Y:S01]  /*0510*/  IADD3 R20, R29, R20, R23 ;  /* 0x000000141d147210 */ /* 0x000fe20007ffe017 */
[----:B------:R-:W-:Y:S01]  /*0520*/  IMAD.MOV.U32 R25, RZ, RZ, 0x2 ;  /* 0x00000002ff197424 */ /* 0x000fe200078e00ff */
[----:B0-----:R2:W3:Y:S01]  /*0530*/  LDG.E.U16 R2, [R2.64+0x400] ;  /* 0x0004000402027981 */ /* 0x0014e2000c1e1500 */
[----:B------:R-:W-:-:S03]  /*0540*/  IMAD.WIDE R26, R21, R22, c[0x0][0x170] ;  /* 0x00005c00151a7625 */ /* 0x000fc600078e0216 */
[----:B------:R5:W3:Y:S01]  /*0550*/  LDG.E.U16 R4, [R4.64+0x400] ;  /* 0x0004000404047981 */ /* 0x000ae2000c1e1500 */
[----:B-1----:R-:W-:-:S03]  /*0560*/  IMAD.WIDE R8, R31, R22, c[0x0][0x170] ;  /* 0x00005c001f087625 */ /* 0x002fc600078e0216 */
[----:B------:R0:W3:Y:S01]  /*0570*/  LDG.E.EL R26, [R26.64] ;  /* 0x000000041a1a7981 */ /* 0x0000e2000c2e1900 */
[----:B------:R-:W-:-:S03]  /*0580*/  IMAD.WIDE R6, R24, R25, c[0x0][0x160] ;  /* 0x0000580018067625 */ /* 0x000fc600078e0219 */
[----:B------:R-:W3:Y:S01]  /*0590*/  LDG.E.EL R8, [R8.64] ;  /* 0x0000000408087981 */ /* 0x000ee2000c2e1900 */
[----:B------:R-:W-:-:S03]  /*05a0*/  IMAD.WIDE R10, R20, R25, c[0x0][0x160] ;  /* 0x00005800140a7625 */ /* 0x000fc600078e0219 */
[----:B------:R1:W3:Y:S01]  /*05b0*/  LDG.E.U16 R6, [R6.64] ;  /* 0x0000000406067981 */ /* 0x0002e2000c1e1500 */
[----:B------:R-:W-:-:S03]  /*05c0*/  IMAD.WIDE R20, R21, R22, c[0x0][0x168] ;  /* 0x00005a0015147625 */ /* 0x000fc600078e0216 */
[----:B------:R0:W3:Y:S01]  /*05d0*/  LDG.E.U16 R10, [R10.64] ;  /* 0x000000040a0a7981 */ /* 0x0000e2000c1e1500 */
[----:B------:R-:W-:-:S03]  /*05e0*/  IMAD.WIDE R22, R31, R22, c[0x0][0x168] ;  /* 0x00005a001f167625 */ /* 0x000fc600078e0216 */
[----:B------:R-:W3:Y:S04]  /*05f0*/  LDG.E.EL R20, [R20.64] ;  /* 0x0000000414147981 */ /* 0x000ee8000c2e1900 */
[----:B------:R-:W3:Y:S01]  /*0600*/  LDG.E.EL R22, [R22.64] ;  /* 0x0000000416167981 */ /* 0x000ee2000c2e1900 */
[----:B--2---:R-:W-:-:S05]  /*0610*/  SEL R3, R12, RZ, !P0 ;  /* 0x000000ff0c037207 */ /* 0x004fca0004000000 */
[----:B------:R-:W-:Y:S01]  /*0620*/  IMAD.U32 R3, R3, 0x10000, RZ ;  /* 0x0001000003037824 */ /* 0x000fe200078e00ff */
[----:B----4-:R-:W-:-:S03]  /*0630*/  SEL R16, R16, RZ, P1 ;  /* 0x000000ff10107207 */ /* 0x010fc60000800000 */
[----:B0-----:R-:W-:Y:S02]  /*0640*/  FADD R27, RZ, -R3 ;  /* 0x80000003ff1b7221 */ /* 0x001fe40000000000 */
[----:B------:R-:W-:Y:S01]  /*0650*/  IMAD.U32 R3, R16, 0x10000, RZ ;  /* 0x0001000010037824 */ /* 0x000fe200078e00ff */
[----:B-----5:R-:W-:-:S04]  /*0660*/  SEL R5, R14, RZ, P1 ;  /* 0x000000ff0e057207 */ /* 0x020fc80000800000 */
[----:B------:R-:W-:Y:S02]  /*0670*/  @P0 FSEL R27, R3, RZ, P1 ;  /* 0x000000ff031b0208 */ /* 0x000fe40000800000 */
[----:B---3--:R-:W-:Y:S02]  /*0680*/  SEL R18, R18, RZ, !P3 ;  /* 0x000000ff12127207 */ /* 0x008fe40005800000 */
[----:B------:R-:W-:Y:S02]  /*0690*/  SEL R3, R19, RZ, !P0 ;  /* 0x000000ff13037207 */ /* 0x000fe40004000000 */
[----:B------:R-:W-:Y:S02]  /*06a0*/  SEL R15, R15, RZ, P2 ;  /* 0x000000ff0f0f7207 */ /* 0x000fe40001000000 */
[----:B------:R-:W-:Y:S02]  /*06b0*/  SEL R17, R17, RZ, !P3 ;  /* 0x000000ff11117207 */ /* 0x000fe40005800000 */
[----:B------:R-:W-:Y:S01]  /*06c0*/  SEL R13, R13, RZ, P2 ;  /* 0x000000ff0d0d7207 */ /* 0x000fe20001000000 */
[----:B------:R-:W-:-:S02]  /*06d0*/  IMAD.U32 R18, R18, 0x10000, RZ ;  /* 0x0001000012127824 */ /* 0x000fc400078e00ff */
[----:B------:R-:W-:Y:S02]  /*06e0*/  IMAD.U32 R3, R3, 0x10000, RZ ;  /* 0x0001000003037824 */ /* 0x000fe400078e00ff */
[----:B------:R-:W-:Y:S02]  /*06f0*/  IMAD.U32 R5, R5, 0x10000, RZ ;  /* 0x0001000005057824 */ /* 0x000fe400078e00ff */
[----:B------:R-:W-:Y:S02]  /*0700*/  IMAD.U32 R15, R15, 0x10000, RZ ;  /* 0x000100000f0f7824 */ /* 0x000fe400078e00ff */
[----:B------:R-:W-:Y:S02]  /*0710*/  IMAD.U32 R17, R17, 0x10000, RZ ;  /* 0x0001000011117824 */ /* 0x000fe400078e00ff */
[----:B------:R-:W-:Y:S01]  /*0720*/  IMAD.U32 R13, R13, 0x10000, RZ ;  /* 0x000100000d0d7824 */ /* 0x000fe200078e00ff */
[----:B------:R-:W-:Y:S01]  /*0730*/  FADD R11, RZ, -R18 ;  /* 0x80000012ff0b7221 */ /* 0x000fe20000000000 */
[----:B------:R-:W-:Y:S01]  /*0740*/  FADD R3, RZ, -R3 ;  /* 0x80000003ff037221 */ /* 0x000fe20000000000 */
[----:B------:R-:W-:Y:S01]  /*0750*/  FADD R17, RZ, -R17 ;  /* 0x80000011ff117221 */ /* 0x000fe20000000000 */
[----:B------:R-:W-:-:S02]  /*0760*/  @P0 FSEL R3, R5, RZ, P1 ;  /* 0x000000ff05030208 */ /* 0x000fc40000800000 */
[----:B------:R-:W-:Y:S02]  /*0770*/  @P3 FSEL R11, R15, RZ, P2 ;  /* 0x000000ff0f0b3208 */ /* 0x000fe40001000000 */
[----:B------:R-:W-:Y:S01]  /*0780*/  @P3 FSEL R17, R13, RZ, P2 ;  /* 0x000000ff0d113208 */ /* 0x000fe20001000000 */
[----:B------:R-:W-:Y:S01]  /*0790*/  FMUL R27, R26, R27 ;  /* 0x0000001b1a1b7220 */ /* 0x000fe20000400000 */
[----:B------:R-:W-:Y:S01]  /*07a0*/  FMUL R26, R3, R26 ;  /* 0x0000001a031a7220 */ /* 0x000fe20000400000 */
[----:B-1----:R-:W-:Y:S01]  /*07b0*/  IMAD.U32 R7, R2, 0x10000, RZ ;  /* 0x0001000002077824 */ /* 0x002fe200078e00ff */
[----:B------:R-:W-:Y:S01]  /*07c0*/  FMUL R11, R8, R11 ;  /* 0x0000000b080b7220 */ /* 0x000fe20000400000 */
[----:B------:R-:W-:Y:S01]  /*07d0*/  IMAD.U32 R9, R4, 0x10000, RZ ;  /* 0x0001000004097824 */ /* 0x000fe200078e00ff */
[----:B------:R-:W-:Y:S01]  /*07e0*/  FMUL R8, R17, R8 ;  /* 0x0000000811087220 */ /* 0x000fe20000400000 */
[----:B------:R-:W-:Y:S02]  /*07f0*/  IMAD.U32 R3, R6, 0x10000, RZ ;  /* 0x0001000006037824 */ /* 0x000fe400078e00ff */
[----:B------:R-:W-:Y:S01]  /*0800*/  IMAD.U32 R5, R10, 0x10000, RZ ;  /* 0x000100000a057824 */ /* 0x000fe200078e00ff */
[----:B------:R-:W-:Y:S01]  /*0810*/  FFMA R7, R20, R7, R27 ;  /* 0x0000000714077223 */ /* 0x000fe2000000001b */
[----:B------:R-:W-:Y:S01]  /*0820*/  FFMA R26, R3, R20, R26 ;  /* 0x00000014031a7223 */ /* 0x000fe2000000001a */
[----:B------:R-:W-:Y:S01]  /*0830*/  FFMA R2, R22, R9, R11 ;  /* 0x0000000916027223 */ /* 0x000fe2000000000b */
[----:B------:R-:W-:-:S04]  /*0840*/  FFMA R5, R5, R22, R8 ;  /* 0x0000001605057223 */ /* 0x000fc80000000008 */
[----:B------:R-:W-:Y:S01]  /*0850*/  F2FP.BF16.F32.PACK_AB R9, R2, R7 ;  /* 0x000000070209723e */ /* 0x000fe200000010ff */
[----:B------:R-:W-:Y:S01]  /*0860*/  IMAD.WIDE R2, R0, R25, c[0x0][0x178] ;  /* 0x00005e0000027625 */ /* 0x000fe200078e0219 */
[----:B------:R-:W-:-:S03]  /*0870*/  F2FP.BF16.F32.PACK_AB R7, R5, R26 ;  /* 0x0000001a0507723e */ /* 0x000fc600000010ff */
[----:B------:R-:W-:Y:S02]  /*0880*/  IMAD.WIDE R4, R0, R25, c[0x0][0x180] ;  /* 0x0000600000047625 */ /* 0x000fe400078e0219 */
[----:B------:R-:W-:Y:S04]  /*0890*/  STG.E [R2.64], R7 ;  /* 0x0000000702007986 */ /* 0x000fe8000c101904 */
[----:B------:R-:W-:Y:S01]  /*08a0*/  STG.E [R4.64], R9 ;  /* 0x0000000904007986 */ /* 0x000fe2000c101904 */
[----:B------:R-:W-:Y:S05]  /*08b0*/  EXIT ;  /* 0x000000000000794d */ /* 0x000fea0003800000 */
.L_x_0:
[----:B------:R-:W-:-:S00]  /*08c0*/  BRA `(.L_x_0) ;  /* 0xfffffff000007947 */ /* 0x000fc0000383ffff */
[----:B------:R-:W-:-:S00]  /*08d0*/  NOP ;  /* 0x0000000000007918 */ /* 0x000fc00000000000 */
        /* <DEDUP_REMOVED lines=10> */
.L_x_1:
